	.headerflags	@"EF_CUDA_TEXMODE_UNIFIED EF_CUDA_64BIT_ADDRESS EF_CUDA_SM86 EF_CUDA_VIRTUAL_SM(EF_CUDA_SM86)"
	.elftype	@"ET_EXEC"


//--------------------- .nv.info                  --------------------------
	.section	.nv.info,"",@"SHT_CUDA_INFO"
	.align	4


	//----- nvinfo : EIATTR_REGCOUNT
	.align		4
        /*0000*/ 	.byte	0x04, 0x2f
        /*0002*/ 	.short	(.L_1 - .L_0)
	.align		4
.L_0:
        /*0004*/ 	.word	index@(triton_poi_fused__to_copy_2)
        /*0008*/ 	.word	0x00000008


	//----- nvinfo : EIATTR_MIN_STACK_SIZE
	.align		4
.L_1:
        /*000c*/ 	.byte	0x04, 0x12
        /*000e*/ 	.short	(.L_3 - .L_2)
	.align		4
.L_2:
        /*0010*/ 	.word	index@(triton_poi_fused__to_copy_2)
        /*0014*/ 	.word	0x00000000


	//----- nvinfo : EIATTR_FRAME_SIZE
	.align		4
.L_3:
        /*0018*/ 	.byte	0x04, 0x11
        /*001a*/ 	.short	(.L_5 - .L_4)
	.align		4
.L_4:
        /*001c*/ 	.word	index@(triton_poi_fused__to_copy_2)
        /*0020*/ 	.word	0x00000000


	//----- nvinfo : EIATTR_MIN_STACK_SIZE
	.align		4
.L_5:
        /*0024*/ 	.byte	0x04, 0x12
        /*0026*/ 	.short	(.L_7 - .L_6)
	.align		4
.L_6:
        /*0028*/ 	.word	index@(triton_poi_fused__to_copy_2)
        /*002c*/ 	.word	0x00000000
.L_7:


//--------------------- .nv.info.triton_poi_fused__to_copy_2 --------------------------
	.section	.nv.info.triton_poi_fused__to_copy_2,"",@"SHT_CUDA_INFO"
	.sectionflags	@""
	.align	4


	//----- nvinfo : EIATTR_CUDA_API_VERSION
	.align		4
        /*0000*/ 	.byte	0x04, 0x37
        /*0002*/ 	.short	(.L_9 - .L_8)
.L_8:
        /*0004*/ 	.word	0x0000007c


	//----- nvinfo : EIATTR_SW2861232_WAR
	.align		4
.L_9:
        /*0008*/ 	.byte	0x01, 0x35
	.zero		2


	//----- nvinfo : EIATTR_PARAM_CBANK
	.align		4
        /*000c*/ 	.byte	0x04, 0x0a
        /*000e*/ 	.short	(.L_11 - .L_10)
	.align		4
.L_10:
        /*0010*/ 	.word	index@(.nv.constant0.triton_poi_fused__to_copy_2)
        /*0014*/ 	.short	0x0160
        /*0016*/ 	.short	0x0020


	//----- nvinfo : EIATTR_CBANK_PARAM_SIZE
	.align		4
.L_11:
        /*0018*/ 	.byte	0x03, 0x19
        /*001a*/ 	.short	0x0020


	//----- nvinfo : EIATTR_KPARAM_INFO
	.align		4
        /*001c*/ 	.byte	0x04, 0x17
        /*001e*/ 	.short	(.L_13 - .L_12)
.L_12:
        /*0020*/ 	.word	0x00000000
        /*0024*/ 	.short	0x0003
        /*0026*/ 	.short	0x0018
        /*0028*/ 	.byte	0x00, 0xf4, 0x21, 0x00


	//----- nvinfo : EIATTR_KPARAM_INFO
	.align		4
.L_13:
        /*002c*/ 	.byte	0x04, 0x17
        /*002e*/ 	.short	(.L_15 - .L_14)
.L_14:
        /*0030*/ 	.word	0x00000000
        /*0034*/ 	.short	0x0002
        /*0036*/ 	.short	0x0010
        /*0038*/ 	.byte	0x00, 0xf0, 0x11, 0x00


	//----- nvinfo : EIATTR_KPARAM_INFO
	.align		4
.L_15:
        /*003c*/ 	.byte	0x04, 0x17
        /*003e*/ 	.short	(.L_17 - .L_16)
.L_16:
        /*0040*/ 	.word	0x00000000
        /*0044*/ 	.short	0x0001
        /*0046*/ 	.short	0x0008
        /*0048*/ 	.byte	0x00, 0xf4, 0x21, 0x00


	//----- nvinfo : EIATTR_KPARAM_INFO
	.align		4
.L_17:
        /*004c*/ 	.byte	0x04, 0x17
        /*004e*/ 	.short	(.L_19 - .L_18)
.L_18:
        /*0050*/ 	.word	0x00000000
        /*0054*/ 	.short	0x0000
        /*0056*/ 	.short	0x0000
        /*0058*/ 	.byte	0x00, 0xf4, 0x21, 0x00


	//----- nvinfo : EIATTR_MAXREG_COUNT
	.align		4
.L_19:
        /*005c*/ 	.byte	0x03, 0x1b
        /*005e*/ 	.short	0x00ff


	//----- nvinfo : EIATTR_EXIT_INSTR_OFFSETS
	.align		4
        /*0060*/ 	.byte	0x04, 0x1c
        /*0062*/ 	.short	(.L_21 - .L_20)


	//   ....[0]....
.L_20:
        /*0064*/ 	.word	0x000000f0


	//   ....[1]....
        /*0068*/ 	.word	0x00000130


	//----- nvinfo : EIATTR_REQNTID
	.align		4
.L_21:
        /*006c*/ 	.byte	0x04, 0x10
        /*006e*/ 	.short	(.L_23 - .L_22)
.L_22:
        /*0070*/ 	.word	0x00000080
        /*0074*/ 	.word	0x00000001
        /*0078*/ 	.word	0x00000001


	//----- nvinfo : EIATTR_CRS_STACK_SIZE
	.align		4
.L_23:
        /*007c*/ 	.byte	0x04, 0x1e
        /*007e*/ 	.short	(.L_25 - .L_24)
.L_24:
        /*0080*/ 	.word	0x00000000
.L_25:


//--------------------- .nv.callgraph             --------------------------
	.section	.nv.callgraph,"",@"SHT_CUDA_CALLGRAPH"
	.align	4
	.sectionentsize	8
	.align		4
        /*0000*/ 	.word	0x00000000
	.align		4
        /*0004*/ 	.word	0xffffffff
	.align		4
        /*0008*/ 	.word	0x00000000
	.align		4
        /*000c*/ 	.word	0xfffffffe
	.align		4
        /*0010*/ 	.word	0x00000000
	.align		4
        /*0014*/ 	.word	0xfffffffd
	.align		4
        /*0018*/ 	.word	0x00000000
	.align		4
        /*001c*/ 	.word	0xfffffffc


//--------------------- .nv.rel.action            --------------------------
	.section	.nv.rel.action,"",@"SHT_CUDA_RELOCINFO"
	.align	8
	.sectionentsize	8
        /*0000*/ 	.byte	0x73, 0x00, 0x00, 0x00, 0x00, 0x00, 0x00, 0x00, 0x00, 0x00, 0x00, 0x11, 0x25, 0x00, 0x05, 0x36


//--------------------- .nv.constant0.triton_poi_fused__to_copy_2 --------------------------
	.section	.nv.constant0.triton_poi_fused__to_copy_2,"a",@progbits
	.sectionflags	@""
	.align	4
.nv.constant0.triton_poi_fused__to_copy_2:
	.zero		384


//--------------------- .text.triton_poi_fused__to_copy_2 --------------------------
	.section	.text.triton_poi_fused__to_copy_2,"ax",@progbits
	.sectioninfo	@"SHI_REGISTERS=8"
	.align	128
        .global         triton_poi_fused__to_copy_2
        .type           triton_poi_fused__to_copy_2,@function
        .size           triton_poi_fused__to_copy_2,(.L_x_3 - triton_poi_fused__to_copy_2)
        .other          triton_poi_fused__to_copy_2,@"STO_CUDA_ENTRY STV_DEFAULT"
triton_poi_fused__to_copy_2:
.text.triton_poi_fused__to_copy_2:
[----:B------:R-:W-:Y:S02]  /*0000*/  IMAD.MOV.U32 R1, RZ, RZ, c[0x0][0x28] ;  /* 0x00000a00ff017624 */ /* 0x000fe400078e00ff */
[----:B------:R-:W0:Y:S01]  /*0010*/  S2R R0, SR_TID.X ;  /* 0x0000000000007919 */ /* 0x000e220000002100 */
[----:B------:R-:W-:Y:S01]  /*0020*/  ULDC.64 UR4, c[0x0][0x118] ;  /* 0x0000460000047ab9 */ /* 0x000fe20000000a00 */
[----:B------:R-:W-:Y:S01]  /*0030*/  BSSY B0, `(.L_x_0) ;  /* 0x000000b000007945 */ /* 0x000fe20003800000 */
[----:B------:R-:W-:Y:S01]  /*0040*/  IMAD.MOV.U32 R5, RZ, RZ, 0x2 ;  /* 0x00000002ff057424 */ /* 0x000fe200078e00ff */
[----:B------:R-:W1:Y:S01]  /*0050*/  S2R R3, SR_CTAID.X ;  /* 0x0000000000037919 */ /* 0x000e620000002500 */
[----:B------:R-:W-:Y:S02]  /*0060*/  MOV R2, RZ ;  /* 0x000000ff00027202 */ /* 0x000fe40000000f00 */
[----:B0-----:R-:W-:-:S04]  /*0070*/  LOP3.LUT R0, R0, 0x7f, RZ, 0xc0, !PT ;  /* 0x0000007f00007812 */ /* 0x001fc800078ec0ff */
[----:B-1----:R-:W-:-:S04]  /*0080*/  LEA R0, R3, R0, 0x7 ;  /* 0x0000000003007211 */ /* 0x002fc800078e38ff */
[----:B------:R-:W-:-:S13]  /*0090*/  ISETP.GE.AND P0, PT, R0, 0x900, PT ;  /* 0x000009000000780c */ /* 0x000fda0003f06270 */
[----:B------:R-:W-:Y:S05]  /*00a0*/  @P0 BRA `(.L_x_1) ;  /* 0x0000003000000947 */ /* 0x000fea0003800000 */
[----:B------:R-:W-:-:S04]  /*00b0*/  IMAD.MOV.U32 R3, RZ, RZ, 0x4 ;  /* 0x00000004ff037424 */ /* 0x000fc800078e00ff */
[----:B------:R-:W-:-:S06]  /*00c0*/  IMAD.WIDE R2, R0, R3, c[0x0][0x160] ;  /* 0x0000580000027625 */ /* 0x000fcc00078e0203 */
[----:B------:R0:W5:Y:S02]  /*00d0*/  LDG.E R2, [R2.64] ;  /* 0x0000000402027981 */ /* 0x000164000c1e1900 */
.L_x_1:
[----:B------:R-:W-:Y:S05]  /*00e0*/  BSYNC B0 ;  /* 0x0000000000007941 */ /* 0x000fea0003800000 */
.L_x_0:
[----:B------:R-:W-:Y:S05]  /*00f0*/  @P0 EXIT ;  /* 0x000000000000094d */ /* 0x000fea0003800000 */
[----:B-----5:R-:W-:Y:S01]  /*0100*/  F2FP.BF16.PACK_AB R4, RZ, R2 ;  /* 0x00000002ff04723e */ /* 0x020fe200000010ff */
[----:B0-----:R-:W-:-:S05]  /*0110*/  IMAD.WIDE R2, R0, R5, c[0x0][0x168] ;  /* 0x00005a0000027625 */ /* 0x001fca00078e0205 */
[----:B------:R-:W-:Y:S01]  /*0120*/  STG.E.U16 [R2.64], R4 ;  /* 0x0000000402007986 */ /* 0x000fe2000c101504 */
[----:B------:R-:W-:Y:S05]  /*0130*/  EXIT ;  /* 0x000000000000794d */ /* 0x000fea0003800000 */
.L_x_2:
[----:B------:R-:W-:-:S00]  /*0140*/  BRA `(.L_x_2) ;  /* 0xfffffff000007947 */ /* 0x000fc0000383ffff */
[----:B------:R-:W-:-:S00]  /*0150*/  NOP ;  /* 0x0000000000007918 */ /* 0x000fc00000000000 */
        /* <DEDUP_REMOVED lines=10> */
.L_x_3:
